//
// Generated by NVIDIA NVVM Compiler
//
// Compiler Build ID: CL-36424714
// Cuda compilation tools, release 13.0, V13.0.88
// Based on NVVM 20.0.0
//

.version 9.0
.target sm_100
.address_size 64

	// .globl	_Z9array_sumiPiS_
.extern .func  (.param .b32 func_retval0) vprintf
(
	.param .b64 vprintf_param_0,
	.param .b64 vprintf_param_1
)
;
.global .align 1 .b8 $str[17] = {71, 80, 85, 32, 69, 82, 82, 79, 82, 32, 37, 100, 32, 37, 100, 10};

.visible .entry _Z9array_sumiPiS_(
	.param .u32 _Z9array_sumiPiS__param_0,
	.param .u64 .ptr .align 1 _Z9array_sumiPiS__param_1,
	.param .u64 .ptr .align 1 _Z9array_sumiPiS__param_2
)
{
	.local .align 8 .b8 	__local_depot0[8];
	.reg .b64 	%SP;
	.reg .b64 	%SPL;
	.reg .pred 	%p<4>;
	.reg .b32 	%r<16>;
	.reg .b64 	%rd<11>;

	mov.u64 	%SPL, __local_depot0;
	cvta.local.u64 	%SP, %SPL;
	ld.param.u32 	%r6, [_Z9array_sumiPiS__param_0];
	ld.param.u64 	%rd3, [_Z9array_sumiPiS__param_1];
	ld.param.u64 	%rd4, [_Z9array_sumiPiS__param_2];
	cvta.to.global.u64 	%rd1, %rd4;
	setp.lt.s32 	%p1, %r6, 1;
	@%p1 bra 	$L__BB0_5;
	ld.global.u32 	%r14, [%rd1];
	cvta.to.global.u64 	%rd2, %rd3;
	mov.b32 	%r15, 0;
	bra.uni 	$L__BB0_3;
$L__BB0_2:
	add.s32 	%r15, %r15, 1;
	setp.eq.s32 	%p3, %r15, %r6;
	@%p3 bra 	$L__BB0_5;
$L__BB0_3:
	mul.wide.u32 	%rd5, %r15, 4;
	add.s64 	%rd6, %rd2, %rd5;
	ld.global.u32 	%r8, [%rd6];
	shl.b32 	%r9, %r8, 2;
	add.s32 	%r14, %r14, %r9;
	st.global.u32 	[%rd1], %r14;
	setp.gt.s32 	%p2, %r14, -1;
	@%p2 bra 	$L__BB0_2;
	mov.u32 	%r10, %ctaid.x;
	mov.u32 	%r11, %tid.x;
	add.u64 	%rd7, %SP, 0;
	add.u64 	%rd8, %SPL, 0;
	st.local.v2.u32 	[%rd8], {%r10, %r11};
	mov.u64 	%rd9, $str;
	cvta.global.u64 	%rd10, %rd9;
	{ // callseq 0, 0
	.param .b64 param0;
	st.param.b64 	[param0], %rd10;
	.param .b64 param1;
	st.param.b64 	[param1], %rd7;
	.param .b32 retval0;
	call.uni (retval0), 
	vprintf, 
	(
	param0, 
	param1
	);
	ld.param.b32 	%r12, [retval0];
	} // callseq 0
$L__BB0_5:
	ret;

}


// ===== COMPILED SASS (sm_100) =====

	.target	sm_100

	.elftype	@"ET_EXEC"


//--------------------- .note.nv.tkinfo           --------------------------
	.section	.note.nv.tkinfo,"",@"SHT_NOTE"
	.sectionflags	@"SHF_NOTE_NV_TKINFO"
	.tkinfo
        /*0018*/ 	.word	0x00000002
        /*0030*/ 	.string	""
        /*0030*/ 	.string	"ptxas"
        /*0030*/ 	.string	"Cuda compilation tools, release 13.0, V13.0.88"
        /*0030*/ 	.string	"Build cuda_13.0.r13.0/compiler.36424714_0"
        /*0030*/ 	.string	"-arch sm_100 -m 64 "



//--------------------- .note.nv.cuinfo           --------------------------
	.section	.note.nv.cuinfo,"",@"SHT_NOTE"
	.sectionflags	@"SHF_NOTE_NV_CUINFO"
        /*0018*/ 	.short	0x0002
        /*001a*/ 	.short	0x0064
        /*001c*/ 	.short	0x0082
	.zero		2


//--------------------- .nv.info                  --------------------------
	.section	.nv.info,"",@"SHT_CUDA_INFO"
	.align	4


	//----- nvinfo : EIATTR_REGCOUNT
	.align		4
        /*0000*/ 	.byte	0x04, 0x2f
        /*0002*/ 	.short	(.L_2 - .L_1)
	.align		4
.L_1:
        /*0004*/ 	.word	index@(_Z9array_sumiPiS_)
        /*0008*/ 	.word	0x00000018


	//----- nvinfo : EIATTR_FRAME_SIZE
	.align		4
.L_2:
        /*000c*/ 	.byte	0x04, 0x11
        /*000e*/ 	.short	(.L_4 - .L_3)
	.align		4
.L_3:
        /*0010*/ 	.word	index@(_Z9array_sumiPiS_)
        /*0014*/ 	.word	0x00000008


	//----- nvinfo : EIATTR_MIN_STACK_SIZE
	.align		4
.L_4:
        /*0018*/ 	.byte	0x04, 0x12
        /*001a*/ 	.short	(.L_6 - .L_5)
	.align		4
.L_5:
        /*001c*/ 	.word	index@(_Z9array_sumiPiS_)
        /*0020*/ 	.word	0x00000008
.L_6:


//--------------------- .nv.compat                --------------------------
	.section	.nv.compat,"",@"SHT_CUDA_COMPAT_INFO"
	.align	4
        /*0000*/ 	.byte	0x02, 0x09, 0x00, 0x00, 0x02, 0x02, 0x01, 0x00, 0x02, 0x05, 0x05, 0x00, 0x03, 0x07, 0x01, 0x01
        /*0010*/ 	.byte	0x02, 0x03, 0x00, 0x00, 0x02, 0x06, 0x01, 0x00, 0x04, 0x0b, 0x08, 0x00, 0x09, 0x00, 0x00, 0x00
        /*0020*/ 	.byte	0x00, 0x00, 0x00, 0x00


//--------------------- .nv.info._Z9array_sumiPiS_ --------------------------
	.section	.nv.info._Z9array_sumiPiS_,"",@"SHT_CUDA_INFO"
	.sectionflags	@""
	.align	4


	//----- nvinfo : EIATTR_CUDA_API_VERSION
	.align		4
        /*0000*/ 	.byte	0x04, 0x37
        /*0002*/ 	.short	(.L_8 - .L_7)
.L_7:
        /*0004*/ 	.word	0x00000082


	//----- nvinfo : EIATTR_KPARAM_INFO
	.align		4
.L_8:
        /*0008*/ 	.byte	0x04, 0x17
        /*000a*/ 	.short	(.L_10 - .L_9)
.L_9:
        /*000c*/ 	.word	0x00000000
        /*0010*/ 	.short	0x0002
        /*0012*/ 	.short	0x0010
        /*0014*/ 	.byte	0x00, 0xf5, 0x21, 0x00


	//----- nvinfo : EIATTR_KPARAM_INFO
	.align		4
.L_10:
        /*0018*/ 	.byte	0x04, 0x17
        /*001a*/ 	.short	(.L_12 - .L_11)
.L_11:
        /*001c*/ 	.word	0x00000000
        /*0020*/ 	.short	0x0001
        /*0022*/ 	.short	0x0008
        /*0024*/ 	.byte	0x00, 0xf5, 0x21, 0x00


	//----- nvinfo : EIATTR_KPARAM_INFO
	.align		4
.L_12:
        /*0028*/ 	.byte	0x04, 0x17
        /*002a*/ 	.short	(.L_14 - .L_13)
.L_13:
        /*002c*/ 	.word	0x00000000
        /*0030*/ 	.short	0x0000
        /*0032*/ 	.short	0x0000
        /*0034*/ 	.byte	0x00, 0xf0, 0x11, 0x00


	//----- nvinfo : EIATTR_SPARSE_MMA_MASK
	.align		4
.L_14:
        /*0038*/ 	.byte	0x03, 0x50
        /*003a*/ 	.short	0x0000


	//----- nvinfo : EIATTR_MAXREG_COUNT
	.align		4
        /*003c*/ 	.byte	0x03, 0x1b
        /*003e*/ 	.short	0x00ff


	//----- nvinfo : EIATTR_EXTERNS
	.align		4
        /*0040*/ 	.byte	0x04, 0x0f
        /*0042*/ 	.short	(.L_16 - .L_15)


	//   ....[0]....
	.align		4
.L_15:
        /*0044*/ 	.word	index@(vprintf)


	//----- nvinfo : EIATTR_MERCURY_ISA_VERSION
	.align		4
.L_16:
        /*0048*/ 	.byte	0x03, 0x5f
        /*004a*/ 	.short	0x0101


	//----- nvinfo : EIATTR_VRC_CTA_INIT_COUNT
	.align		4
        /*004c*/ 	.byte	0x02, 0x4a
	.zero		1
	.zero		1


	//----- nvinfo : EIATTR_SYSCALL_OFFSETS
	.align		4
        /*0050*/ 	.byte	0x04, 0x46
        /*0052*/ 	.short	(.L_18 - .L_17)


	//   ....[0]....
.L_17:
        /*0054*/ 	.word	0x00000270


	//----- nvinfo : EIATTR_EXIT_INSTR_OFFSETS
	.align		4
.L_18:
        /*0058*/ 	.byte	0x04, 0x1c
        /*005a*/ 	.short	(.L_20 - .L_19)


	//   ....[0]....
.L_19:
        /*005c*/ 	.word	0x00000060


	//   ....[1]....
        /*0060*/ 	.word	0x00000170


	//   ....[2]....
        /*0064*/ 	.word	0x00000280


	//----- nvinfo : EIATTR_CBANK_PARAM_SIZE
	.align		4
.L_20:
        /*0068*/ 	.byte	0x03, 0x19
        /*006a*/ 	.short	0x0018


	//----- nvinfo : EIATTR_PARAM_CBANK
	.align		4
        /*006c*/ 	.byte	0x04, 0x0a
        /*006e*/ 	.short	(.L_22 - .L_21)
	.align		4
.L_21:
        /*0070*/ 	.word	index@(.nv.constant0._Z9array_sumiPiS_)
        /*0074*/ 	.short	0x0380
        /*0076*/ 	.short	0x0018


	//----- nvinfo : EIATTR_SW_WAR
	.align		4
.L_22:
        /*0078*/ 	.byte	0x04, 0x36
        /*007a*/ 	.short	(.L_24 - .L_23)
.L_23:
        /*007c*/ 	.word	0x00000008
.L_24:


//--------------------- .nv.callgraph             --------------------------
	.section	.nv.callgraph,"",@"SHT_CUDA_CALLGRAPH"
	.align	4
	.sectionentsize	8
	.align		4
        /*0000*/ 	.word	0x00000000
	.align		4
        /*0004*/ 	.word	0xffffffff
	.align		4
        /*0008*/ 	.word	index@(_Z9array_sumiPiS_)
	.align		4
        /*000c*/ 	.word	index@(vprintf)
	.align		4
        /*0010*/ 	.word	0x00000000
	.align		4
        /*0014*/ 	.word	0xfffffffe
	.align		4
        /*0018*/ 	.word	0x00000000
	.align		4
        /*001c*/ 	.word	0xfffffffd
	.align		4
        /*0020*/ 	.word	0x00000000
	.align		4
        /*0024*/ 	.word	0xfffffffc


//--------------------- .nv.constant4             --------------------------
	.section	.nv.constant4,"a",@progbits
	.align	8
	.align		8
.nv.constant4:
        /*0000*/ 	.dword	vprintf
	.align		8
        /*0008*/ 	.dword	$str


//--------------------- .text._Z9array_sumiPiS_   --------------------------
	.section	.text._Z9array_sumiPiS_,"ax",@progbits
	.align	128
        .global         _Z9array_sumiPiS_
        .type           _Z9array_sumiPiS_,@function
        .size           _Z9array_sumiPiS_,(.L_x_4 - _Z9array_sumiPiS_)
        .other          _Z9array_sumiPiS_,@"STO_CUDA_ENTRY STV_DEFAULT"
_Z9array_sumiPiS_:
.text._Z9array_sumiPiS_:
[----:B------:R-:W0:Y:S08]  /*0000*/  LDC R1, c[0x0][0x37c] ;  /* 0x0000df00ff017b82 */ /* 0x000e300000000800 */
[----:B------:R-:W1:Y:S01]  /*0010*/  LDC R0, c[0x0][0x380] ;  /* 0x0000e000ff007b82 */ /* 0x000e620000000800 */
[----:B------:R-:W2:Y:S01]  /*0020*/  LDCU UR4, c[0x0][0x2f8] ;  /* 0x00005f00ff0477ac */ /* 0x000ea20008000800 */
[----:B0-----:R-:W-:-:S05]  /*0030*/  VIADD R1, R1, 0xfffffff8 ;  /* 0xfffffff801017836 */ /* 0x001fca0000000000 */
[----:B--2---:R-:W-:Y:S02]  /*0040*/  IADD3 R6, P0, PT, R1, UR4, RZ ;  /* 0x0000000401067c10 */ /* 0x004fe4000ff1e0ff */
[----:B-1----:R-:W-:-:S13]  /*0050*/  ISETP.GE.AND P1, PT, R0, 0x1, PT ;  /* 0x000000010000780c */ /* 0x002fda0003f26270 */
[----:B------:R-:W-:Y:S05]  /*0060*/  @!P1 EXIT ;  /* 0x000000000000994d */ /* 0x000fea0003800000 */
[----:B------:R-:W0:Y:S01]  /*0070*/  LDC.64 R4, c[0x0][0x388] ;  /* 0x0000e200ff047b82 */ /* 0x000e220000000a00 */
[----:B------:R-:W0:Y:S07]  /*0080*/  LDCU.64 UR4, c[0x0][0x358] ;  /* 0x00006b00ff0477ac */ /* 0x000e2e0008000a00 */
[----:B------:R-:W1:Y:S01]  /*0090*/  LDC.64 R2, c[0x0][0x390] ;  /* 0x0000e400ff027b82 */ /* 0x000e620000000a00 */
[----:B0-----:R-:W2:Y:S04]  /*00a0*/  LDG.E R5, desc[UR4][R4.64] ;  /* 0x0000000404057981 */ /* 0x001ea8000c1e1900 */
[----:B-1----:R-:W2:Y:S01]  /*00b0*/  LDG.E R0, desc[UR4][R2.64] ;  /* 0x0000000402007981 */ /* 0x002ea2000c1e1900 */
[----:B------:R-:W0:Y:S02]  /*00c0*/  LDCU UR6, c[0x0][0x2fc] ;  /* 0x00005f80ff0677ac */ /* 0x000e240008000800 */
[----:B0-----:R-:W-:-:S02]  /*00d0*/  IMAD.X R7, RZ, RZ, UR6, P0 ;  /* 0x00000006ff077e24 */ /* 0x001fc400080e06ff */
[----:B--2---:R-:W-:-:S05]  /*00e0*/  IMAD R11, R5, 0x4, R0 ;  /* 0x00000004050b7824 */ /* 0x004fca00078e0200 */
[----:B------:R-:W-:Y:S01]  /*00f0*/  ISETP.GT.AND P1, PT, R11, -0x1, PT ;  /* 0xffffffff0b00780c */ /* 0x000fe20003f24270 */
[----:B------:R0:W-:-:S12]  /*0100*/  STG.E desc[UR4][R2.64], R11 ;  /* 0x0000000b02007986 */ /* 0x0001d8000c101904 */
[----:B0-----:R-:W-:Y:S05]  /*0110*/  @!P1 BRA `(.L_x_0) ;  /* 0x0000000000309947 */ /* 0x001fea0003800000 */
[----:B------:R-:W0:Y:S01]  /*0120*/  LDC.64 R8, c[0x0][0x388] ;  /* 0x0000e200ff087b82 */ /* 0x000e220000000a00 */
[----:B------:R-:W-:Y:S01]  /*0130*/  IMAD.MOV.U32 R13, RZ, RZ, RZ ;  /* 0x000000ffff0d7224 */ /* 0x000fe200078e00ff */
[----:B------:R-:W1:Y:S06]  /*0140*/  LDCU UR6, c[0x0][0x380] ;  /* 0x00007000ff0677ac */ /* 0x000e6c0008000800 */
.L_x_1:
[----:B------:R-:W-:-:S04]  /*0150*/  IADD3 R13, PT, PT, R13, 0x1, RZ ;  /* 0x000000010d0d7810 */ /* 0x000fc80007ffe0ff */
[----:B-1----:R-:W-:-:S13]  /*0160*/  ISETP.NE.AND P0, PT, R13, UR6, PT ;  /* 0x000000060d007c0c */ /* 0x002fda000bf05270 */
[----:B------:R-:W-:Y:S05]  /*0170*/  @!P0 EXIT ;  /* 0x000000000000894d */ /* 0x000fea0003800000 */
[----:B0-----:R-:W-:-:S06]  /*0180*/  IMAD.WIDE.U32 R4, R13, 0x4, R8 ;  /* 0x000000040d047825 */ /* 0x001fcc00078e0008 */
[----:B------:R-:W2:Y:S02]  /*0190*/  LDG.E R4, desc[UR4][R4.64] ;  /* 0x0000000404047981 */ /* 0x000ea4000c1e1900 */
[----:B--2---:R-:W-:-:S05]  /*01a0*/  IMAD R11, R4, 0x4, R11 ;  /* 0x00000004040b7824 */ /* 0x004fca00078e020b */
[----:B------:R-:W-:Y:S01]  /*01b0*/  ISETP.GT.AND P0, PT, R11, -0x1, PT ;  /* 0xffffffff0b00780c */ /* 0x000fe20003f04270 */
[----:B------:R2:W-:-:S12]  /*01c0*/  STG.E desc[UR4][R2.64], R11 ;  /* 0x0000000b02007986 */ /* 0x0005d8000c101904 */
[----:B--2---:R-:W-:Y:S05]  /*01d0*/  @P0 BRA `(.L_x_1) ;  /* 0xfffffffc00dc0947 */ /* 0x004fea000383ffff */
.L_x_0:
[----:B------:R-:W0:Y:S01]  /*01e0*/  S2R R8, SR_CTAID.X ;  /* 0x0000000000087919 */ /* 0x000e220000002500 */
[----:B------:R-:W-:Y:S01]  /*01f0*/  MOV R0, 0x0 ;  /* 0x0000000000007802 */ /* 0x000fe20000000f00 */
[----:B------:R-:W1:Y:S01]  /*0200*/  LDCU.64 UR4, c[0x4][0x8] ;  /* 0x01000100ff0477ac */ /* 0x000e620008000a00 */
[----:B------:R-:W0:Y:S02]  /*0210*/  S2R R9, SR_TID.X ;  /* 0x0000000000097919 */ /* 0x000e240000002100 */
[----:B------:R2:W3:Y:S01]  /*0220*/  LDC.64 R2, c[0x4][R0] ;  /* 0x0100000000027b82 */ /* 0x0004e20000000a00 */
[----:B-1----:R-:W-:Y:S01]  /*0230*/  IMAD.U32 R4, RZ, RZ, UR4 ;  /* 0x00000004ff047e24 */ /* 0x002fe2000f8e00ff */
[----:B------:R-:W-:Y:S01]  /*0240*/  MOV R5, UR5 ;  /* 0x0000000500057c02 */ /* 0x000fe20008000f00 */
[----:B0-----:R2:W-:Y:S06]  /*0250*/  STL.64 [R1], R8 ;  /* 0x0000000801007387 */ /* 0x0015ec0000100a00 */
[----:B------:R-:W-:-:S07]  /*0260*/  LEPC R20, `(.L_x_2) ;  /* 0x000000001014794e */ /* 0x000fce0000000000 */
[----:B--23--:R-:W-:Y:S05]  /*0270*/  CALL.ABS.NOINC R2 ;  /* 0x0000000002007343 */ /* 0x00cfea0003c00000 */
.L_x_2:
[----:B------:R-:W-:Y:S05]  /*0280*/  EXIT ;  /* 0x000000000000794d */ /* 0x000fea0003800000 */
.L_x_3:
[----:B------:R-:W-:-:S00]  /*0290*/  BRA `(.L_x_3) ;  /* 0xfffffffc00fc7947 */ /* 0x000fc0000383ffff */
[----:B------:R-:W-:-:S00]  /*02a0*/  NOP ;  /* 0x0000000000007918 */ /* 0x000fc00000000000 */
        /* <DEDUP_REMOVED lines=13> */
.L_x_4:


//--------------------- .nv.global.init           --------------------------
	.section	.nv.global.init,"aw",@progbits
.nv.global.init:
	.type		$str,@object
	.size		$str,(.L_0 - $str)
$str:
        /*0000*/ 	.byte	0x47, 0x50, 0x55, 0x20, 0x45, 0x52, 0x52, 0x4f, 0x52, 0x20, 0x25, 0x64, 0x20, 0x25, 0x64, 0x0a
        /*0010*/ 	.byte	0x00
.L_0:


//--------------------- .nv.shared.reserved.0     --------------------------
	.section	.nv.shared.reserved.0,"aw",@nobits
	.weak		__nv_reservedSMEM_offset_0_alias
	.size		__nv_reservedSMEM_offset_0_alias, 0, 64
	.other		__nv_reservedSMEM_offset_0_alias,@"STO_CUDA_RESERVED_SHARED STV_DEFAULT"
__nv_reservedSMEM_offset_0_alias:
	.zero		0
	.zero		64


//--------------------- .nv.constant0._Z9array_sumiPiS_ --------------------------
	.section	.nv.constant0._Z9array_sumiPiS_,"a",@progbits
	.sectionflags	@""
	.align	4
.nv.constant0._Z9array_sumiPiS_:
	.zero		920


//--------------------- SYMBOLS --------------------------

	.type		.nv.reservedSmem.offset0,@object
	.size		.nv.reservedSmem.offset0,0x4
	.type		vprintf,@function
